//
// Generated by NVIDIA NVVM Compiler
//
// Compiler Build ID: CL-36424714
// Cuda compilation tools, release 13.0, V13.0.88
// Based on NVVM 20.0.0
//

.version 9.0
.target sm_100
.address_size 64

	// .globl	_Z14protest_kernelv
.extern .func  (.param .b32 func_retval0) vprintf
(
	.param .b64 vprintf_param_0,
	.param .b64 vprintf_param_1
)
;
.global .align 1 .b8 $str[34] = {84, 104, 114, 101, 97, 100, 32, 37, 100, 58, 32, 71, 105, 116, 104, 117, 98, 32, 100, 111, 32, 110, 111, 116, 32, 98, 97, 110, 32, 117, 115, 33, 10};

.visible .entry _Z14protest_kernelv()
{
	.local .align 8 .b8 	__local_depot0[8];
	.reg .b64 	%SP;
	.reg .b64 	%SPL;
	.reg .b32 	%r<7>;
	.reg .b64 	%rd<5>;

	mov.u64 	%SPL, __local_depot0;
	cvta.local.u64 	%SP, %SPL;
	add.u64 	%rd1, %SP, 0;
	add.u64 	%rd2, %SPL, 0;
	mov.u32 	%r1, %ctaid.x;
	mov.u32 	%r2, %ntid.x;
	mov.u32 	%r3, %tid.x;
	mad.lo.s32 	%r4, %r1, %r2, %r3;
	st.local.u32 	[%rd2], %r4;
	mov.u64 	%rd3, $str;
	cvta.global.u64 	%rd4, %rd3;
	{ // callseq 0, 0
	.param .b64 param0;
	st.param.b64 	[param0], %rd4;
	.param .b64 param1;
	st.param.b64 	[param1], %rd1;
	.param .b32 retval0;
	call.uni (retval0), 
	vprintf, 
	(
	param0, 
	param1
	);
	ld.param.b32 	%r5, [retval0];
	} // callseq 0
	ret;

}


// ===== COMPILED SASS (sm_100) =====

	.target	sm_100

	.elftype	@"ET_EXEC"


//--------------------- .note.nv.tkinfo           --------------------------
	.section	.note.nv.tkinfo,"",@"SHT_NOTE"
	.sectionflags	@"SHF_NOTE_NV_TKINFO"
	.tkinfo
        /*0018*/ 	.word	0x00000002
        /*0030*/ 	.string	""
        /*0030*/ 	.string	"ptxas"
        /*0030*/ 	.string	"Cuda compilation tools, release 13.0, V13.0.88"
        /*0030*/ 	.string	"Build cuda_13.0.r13.0/compiler.36424714_0"
        /*0030*/ 	.string	"-arch sm_100 -m 64 "



//--------------------- .note.nv.cuinfo           --------------------------
	.section	.note.nv.cuinfo,"",@"SHT_NOTE"
	.sectionflags	@"SHF_NOTE_NV_CUINFO"
        /*0018*/ 	.short	0x0002
        /*001a*/ 	.short	0x0064
        /*001c*/ 	.short	0x0082
	.zero		2


//--------------------- .nv.info                  --------------------------
	.section	.nv.info,"",@"SHT_CUDA_INFO"
	.align	4


	//----- nvinfo : EIATTR_REGCOUNT
	.align		4
        /*0000*/ 	.byte	0x04, 0x2f
        /*0002*/ 	.short	(.L_2 - .L_1)
	.align		4
.L_1:
        /*0004*/ 	.word	index@(_Z14protest_kernelv)
        /*0008*/ 	.word	0x00000018


	//----- nvinfo : EIATTR_FRAME_SIZE
	.align		4
.L_2:
        /*000c*/ 	.byte	0x04, 0x11
        /*000e*/ 	.short	(.L_4 - .L_3)
	.align		4
.L_3:
        /*0010*/ 	.word	index@(_Z14protest_kernelv)
        /*0014*/ 	.word	0x00000008


	//----- nvinfo : EIATTR_MIN_STACK_SIZE
	.align		4
.L_4:
        /*0018*/ 	.byte	0x04, 0x12
        /*001a*/ 	.short	(.L_6 - .L_5)
	.align		4
.L_5:
        /*001c*/ 	.word	index@(_Z14protest_kernelv)
        /*0020*/ 	.word	0x00000008
.L_6:


//--------------------- .nv.compat                --------------------------
	.section	.nv.compat,"",@"SHT_CUDA_COMPAT_INFO"
	.align	4
        /*0000*/ 	.byte	0x02, 0x09, 0x00, 0x00, 0x02, 0x02, 0x01, 0x00, 0x02, 0x05, 0x05, 0x00, 0x03, 0x07, 0x01, 0x01
        /*0010*/ 	.byte	0x02, 0x03, 0x00, 0x00, 0x02, 0x06, 0x01, 0x00, 0x04, 0x0b, 0x08, 0x00, 0x09, 0x00, 0x00, 0x00
        /*0020*/ 	.byte	0x00, 0x00, 0x00, 0x00


//--------------------- .nv.info._Z14protest_kernelv --------------------------
	.section	.nv.info._Z14protest_kernelv,"",@"SHT_CUDA_INFO"
	.sectionflags	@""
	.align	4


	//----- nvinfo : EIATTR_CUDA_API_VERSION
	.align		4
        /*0000*/ 	.byte	0x04, 0x37
        /*0002*/ 	.short	(.L_8 - .L_7)
.L_7:
        /*0004*/ 	.word	0x00000082


	//----- nvinfo : EIATTR_SPARSE_MMA_MASK
	.align		4
.L_8:
        /*0008*/ 	.byte	0x03, 0x50
        /*000a*/ 	.short	0x0000


	//----- nvinfo : EIATTR_MAXREG_COUNT
	.align		4
        /*000c*/ 	.byte	0x03, 0x1b
        /*000e*/ 	.short	0x00ff


	//----- nvinfo : EIATTR_EXTERNS
	.align		4
        /*0010*/ 	.byte	0x04, 0x0f
        /*0012*/ 	.short	(.L_10 - .L_9)


	//   ....[0]....
	.align		4
.L_9:
        /*0014*/ 	.word	index@(vprintf)


	//----- nvinfo : EIATTR_MERCURY_ISA_VERSION
	.align		4
.L_10:
        /*0018*/ 	.byte	0x03, 0x5f
        /*001a*/ 	.short	0x0101


	//----- nvinfo : EIATTR_VRC_CTA_INIT_COUNT
	.align		4
        /*001c*/ 	.byte	0x02, 0x4a
	.zero		1
	.zero		1


	//----- nvinfo : EIATTR_SYSCALL_OFFSETS
	.align		4
        /*0020*/ 	.byte	0x04, 0x46
        /*0022*/ 	.short	(.L_12 - .L_11)


	//   ....[0]....
.L_11:
        /*0024*/ 	.word	0x00000110


	//----- nvinfo : EIATTR_EXIT_INSTR_OFFSETS
	.align		4
.L_12:
        /*0028*/ 	.byte	0x04, 0x1c
        /*002a*/ 	.short	(.L_14 - .L_13)


	//   ....[0]....
.L_13:
        /*002c*/ 	.word	0x00000120


	//----- nvinfo : EIATTR_SW_WAR
	.align		4
.L_14:
        /*0030*/ 	.byte	0x04, 0x36
        /*0032*/ 	.short	(.L_16 - .L_15)
.L_15:
        /*0034*/ 	.word	0x00000008
.L_16:


//--------------------- .nv.callgraph             --------------------------
	.section	.nv.callgraph,"",@"SHT_CUDA_CALLGRAPH"
	.align	4
	.sectionentsize	8
	.align		4
        /*0000*/ 	.word	0x00000000
	.align		4
        /*0004*/ 	.word	0xffffffff
	.align		4
        /*0008*/ 	.word	index@(_Z14protest_kernelv)
	.align		4
        /*000c*/ 	.word	index@(vprintf)
	.align		4
        /*0010*/ 	.word	0x00000000
	.align		4
        /*0014*/ 	.word	0xfffffffe
	.align		4
        /*0018*/ 	.word	0x00000000
	.align		4
        /*001c*/ 	.word	0xfffffffd
	.align		4
        /*0020*/ 	.word	0x00000000
	.align		4
        /*0024*/ 	.word	0xfffffffc


//--------------------- .nv.constant4             --------------------------
	.section	.nv.constant4,"a",@progbits
	.align	8
	.align		8
.nv.constant4:
        /*0000*/ 	.dword	vprintf
	.align		8
        /*0008*/ 	.dword	$str


//--------------------- .text._Z14protest_kernelv --------------------------
	.section	.text._Z14protest_kernelv,"ax",@progbits
	.align	128
        .global         _Z14protest_kernelv
        .type           _Z14protest_kernelv,@function
        .size           _Z14protest_kernelv,(.L_x_2 - _Z14protest_kernelv)
        .other          _Z14protest_kernelv,@"STO_CUDA_ENTRY STV_DEFAULT"
_Z14protest_kernelv:
.text._Z14protest_kernelv:
[----:B------:R-:W0:Y:S01]  /*0000*/  LDC R1, c[0x0][0x37c] ;  /* 0x0000df00ff017b82 */ /* 0x000e220000000800 */
[----:B------:R-:W1:Y:S01]  /*0010*/  S2R R3, SR_TID.X ;  /* 0x0000000000037919 */ /* 0x000e620000002100 */
[----:B------:R-:W2:Y:S06]  /*0020*/  LDCU UR5, c[0x0][0x2fc] ;  /* 0x00005f80ff0577ac */ /* 0x000eac0008000800 */
[----:B------:R-:W1:Y:S01]  /*0030*/  S2UR UR6, SR_CTAID.X ;  /* 0x00000000000679c3 */ /* 0x000e620000002500 */
[----:B------:R-:W-:Y:S01]  /*0040*/  MOV R2, 0x0 ;  /* 0x0000000000027802 */ /* 0x000fe20000000f00 */
[----:B0-----:R-:W-:Y:S01]  /*0050*/  VIADD R1, R1, 0xfffffff8 ;  /* 0xfffffff801017836 */ /* 0x001fe20000000000 */
[----:B------:R-:W0:Y:S05]  /*0060*/  LDCU UR4, c[0x0][0x2f8] ;  /* 0x00005f00ff0477ac */ /* 0x000e2a0008000800 */
[----:B------:R-:W1:Y:S01]  /*0070*/  LDC R0, c[0x0][0x360] ;  /* 0x0000d800ff007b82 */ /* 0x000e620000000800 */
[----:B0-----:R-:W-:-:S05]  /*0080*/  IADD3 R6, P0, PT, R1, UR4, RZ ;  /* 0x0000000401067c10 */ /* 0x001fca000ff1e0ff */
[----:B--2---:R-:W-:Y:S02]  /*0090*/  IMAD.X R7, RZ, RZ, UR5, P0 ;  /* 0x00000005ff077e24 */ /* 0x004fe400080e06ff */
[----:B-1----:R-:W-:Y:S01]  /*00a0*/  IMAD R0, R0, UR6, R3 ;  /* 0x0000000600007c24 */ /* 0x002fe2000f8e0203 */
[----:B------:R-:W0:Y:S01]  /*00b0*/  LDCU.64 UR6, c[0x4][0x8] ;  /* 0x01000100ff0677ac */ /* 0x000e220008000a00 */
[----:B------:R-:W1:Y:S03]  /*00c0*/  LDC.64 R2, c[0x4][R2] ;  /* 0x0100000002027b82 */ /* 0x000e660000000a00 */
[----:B------:R2:W-:Y:S01]  /*00d0*/  STL [R1], R0 ;  /* 0x0000000001007387 */ /* 0x0005e20000100800 */
[----:B0-----:R-:W-:Y:S01]  /*00e0*/  IMAD.U32 R4, RZ, RZ, UR6 ;  /* 0x00000006ff047e24 */ /* 0x001fe2000f8e00ff */
[----:B--2---:R-:W-:-:S07]  /*00f0*/  MOV R5, UR7 ;  /* 0x0000000700057c02 */ /* 0x004fce0008000f00 */
[----:B------:R-:W-:-:S07]  /*0100*/  LEPC R20, `(.L_x_0) ;  /* 0x000000001014794e */ /* 0x000fce0000000000 */
[----:B-1----:R-:W-:Y:S05]  /*0110*/  CALL.ABS.NOINC R2 ;  /* 0x0000000002007343 */ /* 0x002fea0003c00000 */
.L_x_0:
[----:B------:R-:W-:Y:S05]  /*0120*/  EXIT ;  /* 0x000000000000794d */ /* 0x000fea0003800000 */
.L_x_1:
[----:B------:R-:W-:-:S00]  /*0130*/  BRA `(.L_x_1) ;  /* 0xfffffffc00fc7947 */ /* 0x000fc0000383ffff */
[----:B------:R-:W-:-:S00]  /*0140*/  NOP ;  /* 0x0000000000007918 */ /* 0x000fc00000000000 */
        /* <DEDUP_REMOVED lines=11> */
.L_x_2:


//--------------------- .nv.global.init           --------------------------
	.section	.nv.global.init,"aw",@progbits
.nv.global.init:
	.type		$str,@object
	.size		$str,(.L_0 - $str)
$str:
        /*0000*/ 	.byte	0x54, 0x68, 0x72, 0x65, 0x61, 0x64, 0x20, 0x25, 0x64, 0x3a, 0x20, 0x47, 0x69, 0x74, 0x68, 0x75
        /*0010*/ 	.byte	0x62, 0x20, 0x64, 0x6f, 0x20, 0x6e, 0x6f, 0x74, 0x20, 0x62, 0x61, 0x6e, 0x20, 0x75, 0x73, 0x21
        /*0020*/ 	.byte	0x0a, 0x00
.L_0:


//--------------------- .nv.shared.reserved.0     --------------------------
	.section	.nv.shared.reserved.0,"aw",@nobits
	.weak		__nv_reservedSMEM_offset_0_alias
	.size		__nv_reservedSMEM_offset_0_alias, 0, 64
	.other		__nv_reservedSMEM_offset_0_alias,@"STO_CUDA_RESERVED_SHARED STV_DEFAULT"
__nv_reservedSMEM_offset_0_alias:
	.zero		0
	.zero		64


//--------------------- .nv.constant0._Z14protest_kernelv --------------------------
	.section	.nv.constant0._Z14protest_kernelv,"a",@progbits
	.sectionflags	@""
	.align	4
.nv.constant0._Z14protest_kernelv:
	.zero		896


//--------------------- SYMBOLS --------------------------

	.type		.nv.reservedSmem.offset0,@object
	.size		.nv.reservedSmem.offset0,0x4
	.type		vprintf,@function
